	.headerflags	@"EF_CUDA_TEXMODE_UNIFIED EF_CUDA_64BIT_ADDRESS EF_CUDA_ACCELERATORS EF_CUDA_SM90 EF_CUDA_VIRTUAL_SM(EF_CUDA_SM90)"
	.elftype	@"ET_EXEC"


//--------------------- .nv.info                  --------------------------
	.section	.nv.info,"",@"SHT_CUDA_INFO"
	.align	4


	//----- nvinfo : EIATTR_REGCOUNT
	.align		4
        /*0000*/ 	.byte	0x04, 0x2f
        /*0002*/ 	.short	(.L_1 - .L_0)
	.align		4
.L_0:
        /*0004*/ 	.word	index@(triton_poi_fused_leaky_relu_leaky_relu_backward_2)
        /*0008*/ 	.word	0x0000000c


	//----- nvinfo : EIATTR_MIN_STACK_SIZE
	.align		4
.L_1:
        /*000c*/ 	.byte	0x04, 0x12
        /*000e*/ 	.short	(.L_3 - .L_2)
	.align		4
.L_2:
        /*0010*/ 	.word	index@(triton_poi_fused_leaky_relu_leaky_relu_backward_2)
        /*0014*/ 	.word	0x00000000


	//----- nvinfo : EIATTR_FRAME_SIZE
	.align		4
.L_3:
        /*0018*/ 	.byte	0x04, 0x11
        /*001a*/ 	.short	(.L_5 - .L_4)
	.align		4
.L_4:
        /*001c*/ 	.word	index@(triton_poi_fused_leaky_relu_leaky_relu_backward_2)
        /*0020*/ 	.word	0x00000000


	//----- nvinfo : EIATTR_MIN_STACK_SIZE
	.align		4
.L_5:
        /*0024*/ 	.byte	0x04, 0x12
        /*0026*/ 	.short	(.L_7 - .L_6)
	.align		4
.L_6:
        /*0028*/ 	.word	index@(triton_poi_fused_leaky_relu_leaky_relu_backward_2)
        /*002c*/ 	.word	0x00000000
.L_7:


//--------------------- .nv.info.triton_poi_fused_leaky_relu_leaky_relu_backward_2 --------------------------
	.section	.nv.info.triton_poi_fused_leaky_relu_leaky_relu_backward_2,"",@"SHT_CUDA_INFO"
	.sectionflags	@""
	.align	4


	//----- nvinfo : EIATTR_CUDA_API_VERSION
	.align		4
        /*0000*/ 	.byte	0x04, 0x37
        /*0002*/ 	.short	(.L_9 - .L_8)
.L_8:
        /*0004*/ 	.word	0x0000007c


	//----- nvinfo : EIATTR_KPARAM_INFO
	.align		4
.L_9:
        /*0008*/ 	.byte	0x04, 0x17
        /*000a*/ 	.short	(.L_11 - .L_10)
.L_10:
        /*000c*/ 	.word	0x00000000
        /*0010*/ 	.short	0x0002
        /*0012*/ 	.short	0x0010
        /*0014*/ 	.byte	0x00, 0xf0, 0x11, 0x00


	//----- nvinfo : EIATTR_KPARAM_INFO
	.align		4
.L_11:
        /*0018*/ 	.byte	0x04, 0x17
        /*001a*/ 	.short	(.L_13 - .L_12)
.L_12:
        /*001c*/ 	.word	0x00000000
        /*0020*/ 	.short	0x0001
        /*0022*/ 	.short	0x0008
        /*0024*/ 	.byte	0x00, 0xf4, 0x21, 0x00


	//----- nvinfo : EIATTR_KPARAM_INFO
	.align		4
.L_13:
        /*0028*/ 	.byte	0x04, 0x17
        /*002a*/ 	.short	(.L_15 - .L_14)
.L_14:
        /*002c*/ 	.word	0x00000000
        /*0030*/ 	.short	0x0000
        /*0032*/ 	.short	0x0000
        /*0034*/ 	.byte	0x00, 0xf4, 0x21, 0x00


	//----- nvinfo : EIATTR_SPARSE_MMA_MASK
	.align		4
.L_15:
        /*0038*/ 	.byte	0x03, 0x50
        /*003a*/ 	.short	0x0000


	//----- nvinfo : EIATTR_MAXREG_COUNT
	.align		4
        /*003c*/ 	.byte	0x03, 0x1b
        /*003e*/ 	.short	0x00ff


	//----- nvinfo : EIATTR_EXIT_INSTR_OFFSETS
	.align		4
        /*0040*/ 	.byte	0x04, 0x1c
        /*0042*/ 	.short	(.L_17 - .L_16)


	//   ....[0]....
.L_16:
        /*0044*/ 	.word	0x00000190


	//   ....[1]....
        /*0048*/ 	.word	0x000001b0


	//----- nvinfo : EIATTR_REQNTID
	.align		4
.L_17:
        /*004c*/ 	.byte	0x04, 0x10
        /*004e*/ 	.short	(.L_19 - .L_18)
.L_18:
        /*0050*/ 	.word	0x00000080
        /*0054*/ 	.word	0x00000001
        /*0058*/ 	.word	0x00000001


	//----- nvinfo : EIATTR_CBANK_PARAM_SIZE
	.align		4
.L_19:
        /*005c*/ 	.byte	0x03, 0x19
        /*005e*/ 	.short	0x0014


	//----- nvinfo : EIATTR_PARAM_CBANK
	.align		4
        /*0060*/ 	.byte	0x04, 0x0a
        /*0062*/ 	.short	(.L_21 - .L_20)
	.align		4
.L_20:
        /*0064*/ 	.word	index@(.nv.constant0.triton_poi_fused_leaky_relu_leaky_relu_backward_2)
        /*0068*/ 	.short	0x0210
        /*006a*/ 	.short	0x0014


	//----- nvinfo : EIATTR_SW_WAR
	.align		4
.L_21:
        /*006c*/ 	.byte	0x04, 0x36
        /*006e*/ 	.short	(.L_23 - .L_22)
.L_22:
        /*0070*/ 	.word	0x00000008
.L_23:


//--------------------- .nv.callgraph             --------------------------
	.section	.nv.callgraph,"",@"SHT_CUDA_CALLGRAPH"
	.align	4
	.sectionentsize	8
	.align		4
        /*0000*/ 	.word	0x00000000
	.align		4
        /*0004*/ 	.word	0xffffffff
	.align		4
        /*0008*/ 	.word	0x00000000
	.align		4
        /*000c*/ 	.word	0xfffffffe
	.align		4
        /*0010*/ 	.word	0x00000000
	.align		4
        /*0014*/ 	.word	0xfffffffd
	.align		4
        /*0018*/ 	.word	0x00000000
	.align		4
        /*001c*/ 	.word	0xfffffffc


//--------------------- .text.triton_poi_fused_leaky_relu_leaky_relu_backward_2 --------------------------
	.section	.text.triton_poi_fused_leaky_relu_leaky_relu_backward_2,"ax",@progbits
	.align	128
        .global         triton_poi_fused_leaky_relu_leaky_relu_backward_2
        .type           triton_poi_fused_leaky_relu_leaky_relu_backward_2,@function
        .size           triton_poi_fused_leaky_relu_leaky_relu_backward_2,(.L_x_1 - triton_poi_fused_leaky_relu_leaky_relu_backward_2)
        .other          triton_poi_fused_leaky_relu_leaky_relu_backward_2,@"STO_CUDA_ENTRY STV_DEFAULT"
triton_poi_fused_leaky_relu_leaky_relu_backward_2:
.text.triton_poi_fused_leaky_relu_leaky_relu_backward_2:
[----:B------:R-:W0:Y:S02]  /*0000*/  LDC R1, c[0x0][0x28] ;  /* 0x00000a00ff017b82 */ /* 0x000e240000000800 */
[----:B------:R-:W1:Y:S01]  /*0010*/  S2R R0, SR_TID.X ;  /* 0x0000000000007919 */ /* 0x000e620000002100 */
[----:B------:R-:W2:Y:S01]  /*0020*/  LDC.64 R2, c[0x0][0x210] ;  /* 0x00008400ff027b82 */ /* 0x000ea20000000a00 */
[----:B------:R-:W-:Y:S01]  /*0030*/  CS2R R8, SRZ ;  /* 0x0000000000087805 */ /* 0x000fe2000001ff00 */
[----:B------:R-:W-:Y:S01]  /*0040*/  ULDC.64 UR4, c[0x0][0x208] ;  /* 0x0000820000047ab9 */ /* 0x000fe20000000a00 */
[----:B------:R-:W3:Y:S01]  /*0050*/  S2R R5, SR_CTAID.X ;  /* 0x0000000000057919 */ /* 0x000ee20000002500 */
[----:B------:R-:W-:Y:S01]  /*0060*/  ULDC.64 UR6, c[0x0][0x218] ;  /* 0x0000860000067ab9 */ /* 0x000fe20000000a00 */
[----:B-1----:R-:W-:-:S05]  /*0070*/  IMAD.SHL.U32 R0, R0, 0x2, RZ ;  /* 0x0000000200007824 */ /* 0x002fca00078e00ff */
[----:B------:R-:W-:-:S05]  /*0080*/  LOP3.LUT R0, R0, 0xfe, RZ, 0xc0, !PT ;  /* 0x000000fe00007812 */ /* 0x000fca00078ec0ff */
[----:B---3--:R-:W-:-:S04]  /*0090*/  IMAD R5, R5, 0x100, R0 ;  /* 0x0000010005057824 */ /* 0x008fc800078e0200 */
[C---:B--2---:R-:W-:Y:S01]  /*00a0*/  IMAD.WIDE R2, R5.reuse, 0x4, R2 ;  /* 0x0000000405027825 */ /* 0x044fe200078e0202 */
[----:B------:R-:W-:-:S13]  /*00b0*/  ISETP.GE.AND P0, PT, R5, 0x400, PT ;  /* 0x000004000500780c */ /* 0x000fda0003f06270 */
[----:B------:R-:W2:Y:S02]  /*00c0*/  @!P0 LDG.E.64 R8, desc[UR4][R2.64] ;  /* 0x0000000402088981 */ /* 0x000ea4000c1e1b00 */
[----:B--2---:R-:W-:Y:S02]  /*00d0*/  FSETP.GT.AND P2, PT, R8, RZ, PT ;  /* 0x000000ff0800720b */ /* 0x004fe40003f44000 */
[----:B------:R-:W-:-:S11]  /*00e0*/  FSETP.GT.AND P1, PT, R9, RZ, PT ;  /* 0x000000ff0900720b */ /* 0x000fd60003f24000 */
[----:B------:R-:W-:Y:S02]  /*00f0*/  @!P2 FMUL R8, R8, 0.20000000298023223877 ;  /* 0x3e4ccccd0808a820 */ /* 0x000fe40000400000 */
[----:B------:R-:W-:Y:S01]  /*0100*/  @!P1 FMUL R9, R9, 0.20000000298023223877 ;  /* 0x3e4ccccd09099820 */ /* 0x000fe20000400000 */
[----:B------:R-:W-:Y:S02]  /*0110*/  IADD3 R4, P1, R5, UR6, RZ ;  /* 0x0000000605047c10 */ /* 0x000fe4000ff3e0ff */
[----:B------:R-:W-:Y:S02]  /*0120*/  FSETP.GT.AND P3, PT, R8, RZ, PT ;  /* 0x000000ff0800720b */ /* 0x000fe40003f64000 */
[----:B------:R-:W-:Y:S01]  /*0130*/  FSETP.GT.AND P2, PT, R9, RZ, PT ;  /* 0x000000ff0900720b */ /* 0x000fe20003f44000 */
[----:B------:R1:W-:Y:S01]  /*0140*/  @!P0 STG.E.64 desc[UR4][R2.64], R8 ;  /* 0x0000000802008986 */ /* 0x0003e2000c101b04 */
[----:B------:R-:W-:Y:S02]  /*0150*/  SEL R0, RZ, 0x1, !P3 ;  /* 0x00000001ff007807 */ /* 0x000fe40005800000 */
[----:B------:R-:W-:-:S02]  /*0160*/  SEL R7, RZ, 0x100, !P2 ;  /* 0x00000100ff077807 */ /* 0x000fc40005000000 */
[----:B------:R-:W-:-:S03]  /*0170*/  LEA.HI.X.SX32 R5, R5, UR7, 0x1, P1 ;  /* 0x0000000705057c11 */ /* 0x000fc600088f0eff */
[----:B------:R-:W-:Y:S01]  /*0180*/  IMAD.IADD R7, R0, 0x1, R7 ;  /* 0x0000000100077824 */ /* 0x000fe200078e0207 */
[----:B------:R-:W-:Y:S06]  /*0190*/  @P0 EXIT ;  /* 0x000000000000094d */ /* 0x000fec0003800000 */
[----:B------:R-:W-:Y:S01]  /*01a0*/  STG.E.U16 desc[UR4][R4.64], R7 ;  /* 0x0000000704007986 */ /* 0x000fe2000c101504 */
[----:B------:R-:W-:Y:S05]  /*01b0*/  EXIT ;  /* 0x000000000000794d */ /* 0x000fea0003800000 */
.L_x_0:
[----:B------:R-:W-:-:S00]  /*01c0*/  BRA `(.L_x_0) ;  /* 0xfffffffc00fc7947 */ /* 0x000fc0000383ffff */
[----:B------:R-:W-:-:S00]  /*01d0*/  NOP ;  /* 0x0000000000007918 */ /* 0x000fc00000000000 */
        /* <DEDUP_REMOVED lines=10> */
.L_x_1:


//--------------------- .nv.constant0.triton_poi_fused_leaky_relu_leaky_relu_backward_2 --------------------------
	.section	.nv.constant0.triton_poi_fused_leaky_relu_leaky_relu_backward_2,"a",@progbits
	.sectionflags	@""
	.align	4
.nv.constant0.triton_poi_fused_leaky_relu_leaky_relu_backward_2:
	.zero		548
